	.headerflags	@"EF_CUDA_TEXMODE_UNIFIED EF_CUDA_64BIT_ADDRESS EF_CUDA_ACCELERATORS EF_CUDA_SM90 EF_CUDA_VIRTUAL_SM(EF_CUDA_SM90)"
	.elftype	@"ET_EXEC"


//--------------------- .nv.info                  --------------------------
	.section	.nv.info,"",@"SHT_CUDA_INFO"
	.align	4


	//----- nvinfo : EIATTR_REGCOUNT
	.align		4
        /*0000*/ 	.byte	0x04, 0x2f
        /*0002*/ 	.short	(.L_1 - .L_0)
	.align		4
.L_0:
        /*0004*/ 	.word	index@(triton_poi_fused__to_copy_arange_clamp_mul_sub_10)
        /*0008*/ 	.word	0x0000000a


	//----- nvinfo : EIATTR_MIN_STACK_SIZE
	.align		4
.L_1:
        /*000c*/ 	.byte	0x04, 0x12
        /*000e*/ 	.short	(.L_3 - .L_2)
	.align		4
.L_2:
        /*0010*/ 	.word	index@(triton_poi_fused__to_copy_arange_clamp_mul_sub_10)
        /*0014*/ 	.word	0x00000000


	//----- nvinfo : EIATTR_FRAME_SIZE
	.align		4
.L_3:
        /*0018*/ 	.byte	0x04, 0x11
        /*001a*/ 	.short	(.L_5 - .L_4)
	.align		4
.L_4:
        /*001c*/ 	.word	index@(triton_poi_fused__to_copy_arange_clamp_mul_sub_10)
        /*0020*/ 	.word	0x00000000


	//----- nvinfo : EIATTR_MIN_STACK_SIZE
	.align		4
.L_5:
        /*0024*/ 	.byte	0x04, 0x12
        /*0026*/ 	.short	(.L_7 - .L_6)
	.align		4
.L_6:
        /*0028*/ 	.word	index@(triton_poi_fused__to_copy_arange_clamp_mul_sub_10)
        /*002c*/ 	.word	0x00000000
.L_7:


//--------------------- .nv.info.triton_poi_fused__to_copy_arange_clamp_mul_sub_10 --------------------------
	.section	.nv.info.triton_poi_fused__to_copy_arange_clamp_mul_sub_10,"",@"SHT_CUDA_INFO"
	.sectionflags	@""
	.align	4


	//----- nvinfo : EIATTR_CUDA_API_VERSION
	.align		4
        /*0000*/ 	.byte	0x04, 0x37
        /*0002*/ 	.short	(.L_9 - .L_8)
.L_8:
        /*0004*/ 	.word	0x0000007c


	//----- nvinfo : EIATTR_KPARAM_INFO
	.align		4
.L_9:
        /*0008*/ 	.byte	0x04, 0x17
        /*000a*/ 	.short	(.L_11 - .L_10)
.L_10:
        /*000c*/ 	.word	0x00000000
        /*0010*/ 	.short	0x0001
        /*0012*/ 	.short	0x0008
        /*0014*/ 	.byte	0x00, 0xf0, 0x11, 0x00


	//----- nvinfo : EIATTR_KPARAM_INFO
	.align		4
.L_11:
        /*0018*/ 	.byte	0x04, 0x17
        /*001a*/ 	.short	(.L_13 - .L_12)
.L_12:
        /*001c*/ 	.word	0x00000000
        /*0020*/ 	.short	0x0000
        /*0022*/ 	.short	0x0000
        /*0024*/ 	.byte	0x00, 0xf4, 0x21, 0x00


	//----- nvinfo : EIATTR_SPARSE_MMA_MASK
	.align		4
.L_13:
        /*0028*/ 	.byte	0x03, 0x50
        /*002a*/ 	.short	0x0000


	//----- nvinfo : EIATTR_MAXREG_COUNT
	.align		4
        /*002c*/ 	.byte	0x03, 0x1b
        /*002e*/ 	.short	0x00ff


	//----- nvinfo : EIATTR_EXIT_INSTR_OFFSETS
	.align		4
        /*0030*/ 	.byte	0x04, 0x1c
        /*0032*/ 	.short	(.L_15 - .L_14)


	//   ....[0]....
.L_14:
        /*0034*/ 	.word	0x000000f0


	//   ....[1]....
        /*0038*/ 	.word	0x00000120


	//----- nvinfo : EIATTR_REQNTID
	.align		4
.L_15:
        /*003c*/ 	.byte	0x04, 0x10
        /*003e*/ 	.short	(.L_17 - .L_16)
.L_16:
        /*0040*/ 	.word	0x00000020
        /*0044*/ 	.word	0x00000001
        /*0048*/ 	.word	0x00000001


	//----- nvinfo : EIATTR_CBANK_PARAM_SIZE
	.align		4
.L_17:
        /*004c*/ 	.byte	0x03, 0x19
        /*004e*/ 	.short	0x000c


	//----- nvinfo : EIATTR_PARAM_CBANK
	.align		4
        /*0050*/ 	.byte	0x04, 0x0a
        /*0052*/ 	.short	(.L_19 - .L_18)
	.align		4
.L_18:
        /*0054*/ 	.word	index@(.nv.constant0.triton_poi_fused__to_copy_arange_clamp_mul_sub_10)
        /*0058*/ 	.short	0x0210
        /*005a*/ 	.short	0x000c


	//----- nvinfo : EIATTR_SW_WAR
	.align		4
.L_19:
        /*005c*/ 	.byte	0x04, 0x36
        /*005e*/ 	.short	(.L_21 - .L_20)
.L_20:
        /*0060*/ 	.word	0x00000008
.L_21:


//--------------------- .nv.callgraph             --------------------------
	.section	.nv.callgraph,"",@"SHT_CUDA_CALLGRAPH"
	.align	4
	.sectionentsize	8
	.align		4
        /*0000*/ 	.word	0x00000000
	.align		4
        /*0004*/ 	.word	0xffffffff
	.align		4
        /*0008*/ 	.word	0x00000000
	.align		4
        /*000c*/ 	.word	0xfffffffe
	.align		4
        /*0010*/ 	.word	0x00000000
	.align		4
        /*0014*/ 	.word	0xfffffffd
	.align		4
        /*0018*/ 	.word	0x00000000
	.align		4
        /*001c*/ 	.word	0xfffffffc


//--------------------- .text.triton_poi_fused__to_copy_arange_clamp_mul_sub_10 --------------------------
	.section	.text.triton_poi_fused__to_copy_arange_clamp_mul_sub_10,"ax",@progbits
	.align	128
        .global         triton_poi_fused__to_copy_arange_clamp_mul_sub_10
        .type           triton_poi_fused__to_copy_arange_clamp_mul_sub_10,@function
        .size           triton_poi_fused__to_copy_arange_clamp_mul_sub_10,(.L_x_1 - triton_poi_fused__to_copy_arange_clamp_mul_sub_10)
        .other          triton_poi_fused__to_copy_arange_clamp_mul_sub_10,@"STO_CUDA_ENTRY STV_DEFAULT"
triton_poi_fused__to_copy_arange_clamp_mul_sub_10:
.text.triton_poi_fused__to_copy_arange_clamp_mul_sub_10:
[----:B------:R-:W0:Y:S02]  /*0000*/  LDC R1, c[0x0][0x28] ;  /* 0x00000a00ff017b82 */ /* 0x000e240000000800 */
[----:B------:R-:W1:Y:S01]  /*0010*/  S2R R6, SR_TID.X ;  /* 0x0000000000067919 */ /* 0x000e620000002100 */
[----:B------:R-:W2:Y:S01]  /*0020*/  LDC.64 R2, c[0x0][0x210] ;  /* 0x00008400ff027b82 */ /* 0x000ea20000000a00 */
[----:B------:R-:W3:Y:S01]  /*0030*/  S2R R5, SR_CTAID.X ;  /* 0x0000000000057919 */ /* 0x000ee20000002500 */
[C---:B-1----:R-:W-:Y:S02]  /*0040*/  LOP3.LUT R0, R6.reuse, 0x3, RZ, 0xc0, !PT ;  /* 0x0000000306007812 */ /* 0x042fe400078ec0ff */
[----:B------:R-:W-:-:S03]  /*0050*/  LOP3.LUT P0, RZ, R6, 0x1c, RZ, 0xc0, !PT ;  /* 0x0000001c06ff7812 */ /* 0x000fc6000780c0ff */
[----:B---3--:R-:W-:-:S04]  /*0060*/  IMAD R5, R5, 0x4, R0 ;  /* 0x0000000405057824 */ /* 0x008fc800078e0200 */
[C---:B--2---:R-:W-:Y:S01]  /*0070*/  IMAD.WIDE R2, R5.reuse, 0x4, R2 ;  /* 0x0000000405027825 */ /* 0x044fe200078e0202 */
[----:B------:R-:W-:Y:S02]  /*0080*/  I2FP.F32.S32 R0, R5 ;  /* 0x0000000500007245 */ /* 0x000fe40000201400 */
[----:B------:R-:W-:-:S03]  /*0090*/  ISETP.LT.AND P0, PT, R5, 0x4, !P0 ;  /* 0x000000040500780c */ /* 0x000fc60004701270 */
[----:B------:R-:W-:-:S05]  /*00a0*/  FMUL R0, R0, 0.3333333432674407959 ;  /* 0x3eaaaaab00007820 */ /* 0x000fca0000400000 */
[----:B------:R-:W-:-:S04]  /*00b0*/  FMNMX R0, RZ, R0, !PT ;  /* 0x00000000ff007209 */ /* 0x000fc80007800000 */
[----:B------:R-:W1:Y:S02]  /*00c0*/  F2I.TRUNC.NTZ R4, R0 ;  /* 0x0000000000047305 */ /* 0x000e64000020f100 */
[----:B-1----:R-:W-:-:S05]  /*00d0*/  I2FP.F32.S32 R7, R4 ;  /* 0x0000000400077245 */ /* 0x002fca0000201400 */
[----:B------:R-:W-:Y:S01]  /*00e0*/  FADD.SAT R7, R0, -R7 ;  /* 0x8000000700077221 */ /* 0x000fe20000002000 */
[----:B------:R-:W-:Y:S06]  /*00f0*/  @!P0 EXIT ;  /* 0x000000000000894d */ /* 0x000fec0003800000 */
[----:B------:R-:W-:Y:S02]  /*0100*/  ULDC.64 UR4, c[0x0][0x208] ;  /* 0x0000820000047ab9 */ /* 0x000fe40000000a00 */
[----:B------:R-:W-:Y:S01]  /*0110*/  STG.E desc[UR4][R2.64], R7 ;  /* 0x0000000702007986 */ /* 0x000fe2000c101904 */
[----:B------:R-:W-:Y:S05]  /*0120*/  EXIT ;  /* 0x000000000000794d */ /* 0x000fea0003800000 */
.L_x_0:
[----:B------:R-:W-:-:S00]  /*0130*/  BRA `(.L_x_0) ;  /* 0xfffffffc00fc7947 */ /* 0x000fc0000383ffff */
[----:B------:R-:W-:-:S00]  /*0140*/  NOP ;  /* 0x0000000000007918 */ /* 0x000fc00000000000 */
        /* <DEDUP_REMOVED lines=11> */
.L_x_1:


//--------------------- .nv.constant0.triton_poi_fused__to_copy_arange_clamp_mul_sub_10 --------------------------
	.section	.nv.constant0.triton_poi_fused__to_copy_arange_clamp_mul_sub_10,"a",@progbits
	.sectionflags	@""
	.align	4
.nv.constant0.triton_poi_fused__to_copy_arange_clamp_mul_sub_10:
	.zero		540
